//
// Generated by NVIDIA NVVM Compiler
//
// Compiler Build ID: CL-36424714
// Cuda compilation tools, release 13.0, V13.0.88
// Based on NVVM 20.0.0
//

.version 9.0
.target sm_100
.address_size 64

	// .globl	_Z12kernel_juliaPh

.visible .entry _Z12kernel_juliaPh(
	.param .u64 .ptr .align 1 _Z12kernel_juliaPh_param_0
)
{


	ret;

}


// ===== COMPILED SASS (sm_100) =====

	.target	sm_100

	.elftype	@"ET_EXEC"


//--------------------- .note.nv.tkinfo           --------------------------
	.section	.note.nv.tkinfo,"",@"SHT_NOTE"
	.sectionflags	@"SHF_NOTE_NV_TKINFO"
	.tkinfo
        /*0018*/ 	.word	0x00000002
        /*0030*/ 	.string	""
        /*0030*/ 	.string	"ptxas"
        /*0030*/ 	.string	"Cuda compilation tools, release 13.0, V13.0.88"
        /*0030*/ 	.string	"Build cuda_13.0.r13.0/compiler.36424714_0"
        /*0030*/ 	.string	"-arch sm_100 -m 64 "



//--------------------- .note.nv.cuinfo           --------------------------
	.section	.note.nv.cuinfo,"",@"SHT_NOTE"
	.sectionflags	@"SHF_NOTE_NV_CUINFO"
        /*0018*/ 	.short	0x0002
        /*001a*/ 	.short	0x0064
        /*001c*/ 	.short	0x0082
	.zero		2


//--------------------- .nv.info                  --------------------------
	.section	.nv.info,"",@"SHT_CUDA_INFO"
	.align	4


	//----- nvinfo : EIATTR_REGCOUNT
	.align		4
        /*0000*/ 	.byte	0x04, 0x2f
        /*0002*/ 	.short	(.L_1 - .L_0)
	.align		4
.L_0:
        /*0004*/ 	.word	index@(_Z12kernel_juliaPh)
        /*0008*/ 	.word	0x00000004


	//----- nvinfo : EIATTR_FRAME_SIZE
	.align		4
.L_1:
        /*000c*/ 	.byte	0x04, 0x11
        /*000e*/ 	.short	(.L_3 - .L_2)
	.align		4
.L_2:
        /*0010*/ 	.word	index@(_Z12kernel_juliaPh)
        /*0014*/ 	.word	0x00000000


	//----- nvinfo : EIATTR_MIN_STACK_SIZE
	.align		4
.L_3:
        /*0018*/ 	.byte	0x04, 0x12
        /*001a*/ 	.short	(.L_5 - .L_4)
	.align		4
.L_4:
        /*001c*/ 	.word	index@(_Z12kernel_juliaPh)
        /*0020*/ 	.word	0x00000000
.L_5:


//--------------------- .nv.compat                --------------------------
	.section	.nv.compat,"",@"SHT_CUDA_COMPAT_INFO"
	.align	4
        /*0000*/ 	.byte	0x02, 0x09, 0x00, 0x00, 0x02, 0x02, 0x01, 0x00, 0x02, 0x05, 0x05, 0x00, 0x03, 0x07, 0x01, 0x01
        /*0010*/ 	.byte	0x02, 0x03, 0x00, 0x00, 0x02, 0x06, 0x01, 0x00, 0x04, 0x0b, 0x08, 0x00, 0x09, 0x00, 0x00, 0x00
        /*0020*/ 	.byte	0x00, 0x00, 0x00, 0x00


//--------------------- .nv.info._Z12kernel_juliaPh --------------------------
	.section	.nv.info._Z12kernel_juliaPh,"",@"SHT_CUDA_INFO"
	.sectionflags	@""
	.align	4


	//----- nvinfo : EIATTR_CUDA_API_VERSION
	.align		4
        /*0000*/ 	.byte	0x04, 0x37
        /*0002*/ 	.short	(.L_7 - .L_6)
.L_6:
        /*0004*/ 	.word	0x00000082


	//----- nvinfo : EIATTR_KPARAM_INFO
	.align		4
.L_7:
        /*0008*/ 	.byte	0x04, 0x17
        /*000a*/ 	.short	(.L_9 - .L_8)
.L_8:
        /*000c*/ 	.word	0x00000000
        /*0010*/ 	.short	0x0000
        /*0012*/ 	.short	0x0000
        /*0014*/ 	.byte	0x00, 0xf5, 0x21, 0x00


	//----- nvinfo : EIATTR_SPARSE_MMA_MASK
	.align		4
.L_9:
        /*0018*/ 	.byte	0x03, 0x50
        /*001a*/ 	.short	0x0000


	//----- nvinfo : EIATTR_MAXREG_COUNT
	.align		4
        /*001c*/ 	.byte	0x03, 0x1b
        /*001e*/ 	.short	0x00ff


	//----- nvinfo : EIATTR_MERCURY_ISA_VERSION
	.align		4
        /*0020*/ 	.byte	0x03, 0x5f
        /*0022*/ 	.short	0x0101


	//----- nvinfo : EIATTR_VRC_CTA_INIT_COUNT
	.align		4
        /*0024*/ 	.byte	0x02, 0x4a
	.zero		1
	.zero		1


	//----- nvinfo : EIATTR_EXIT_INSTR_OFFSETS
	.align		4
        /*0028*/ 	.byte	0x04, 0x1c
        /*002a*/ 	.short	(.L_11 - .L_10)


	//   ....[0]....
.L_10:
        /*002c*/ 	.word	0x00000010


	//----- nvinfo : EIATTR_CBANK_PARAM_SIZE
	.align		4
.L_11:
        /*0030*/ 	.byte	0x03, 0x19
        /*0032*/ 	.short	0x0008


	//----- nvinfo : EIATTR_PARAM_CBANK
	.align		4
        /*0034*/ 	.byte	0x04, 0x0a
        /*0036*/ 	.short	(.L_13 - .L_12)
	.align		4
.L_12:
        /*0038*/ 	.word	index@(.nv.constant0._Z12kernel_juliaPh)
        /*003c*/ 	.short	0x0380
        /*003e*/ 	.short	0x0008


	//----- nvinfo : EIATTR_SW_WAR
	.align		4
.L_13:
        /*0040*/ 	.byte	0x04, 0x36
        /*0042*/ 	.short	(.L_15 - .L_14)
.L_14:
        /*0044*/ 	.word	0x00000008
.L_15:


//--------------------- .nv.callgraph             --------------------------
	.section	.nv.callgraph,"",@"SHT_CUDA_CALLGRAPH"
	.align	4
	.sectionentsize	8
	.align		4
        /*0000*/ 	.word	0x00000000
	.align		4
        /*0004*/ 	.word	0xffffffff
	.align		4
        /*0008*/ 	.word	0x00000000
	.align		4
        /*000c*/ 	.word	0xfffffffe
	.align		4
        /*0010*/ 	.word	0x00000000
	.align		4
        /*0014*/ 	.word	0xfffffffd
	.align		4
        /*0018*/ 	.word	0x00000000
	.align		4
        /*001c*/ 	.word	0xfffffffc


//--------------------- .text._Z12kernel_juliaPh  --------------------------
	.section	.text._Z12kernel_juliaPh,"ax",@progbits
	.align	128
        .global         _Z12kernel_juliaPh
        .type           _Z12kernel_juliaPh,@function
        .size           _Z12kernel_juliaPh,(.L_x_1 - _Z12kernel_juliaPh)
        .other          _Z12kernel_juliaPh,@"STO_CUDA_ENTRY STV_DEFAULT"
_Z12kernel_juliaPh:
.text._Z12kernel_juliaPh:
[----:B------:R-:W-:Y:S01]  /*0000*/  LDC R1, c[0x0][0x37c] ;  /* 0x0000df00ff017b82 */ /* 0x000fe20000000800 */
[----:B------:R-:W-:Y:S05]  /*0010*/  EXIT ;  /* 0x000000000000794d */ /* 0x000fea0003800000 */
.L_x_0:
[----:B------:R-:W-:-:S00]  /*0020*/  BRA `(.L_x_0) ;  /* 0xfffffffc00fc7947 */ /* 0x000fc0000383ffff */
[----:B------:R-:W-:-:S00]  /*0030*/  NOP ;  /* 0x0000000000007918 */ /* 0x000fc00000000000 */
        /* <DEDUP_REMOVED lines=12> */
.L_x_1:


//--------------------- .nv.shared.reserved.0     --------------------------
	.section	.nv.shared.reserved.0,"aw",@nobits
	.weak		__nv_reservedSMEM_offset_0_alias
	.size		__nv_reservedSMEM_offset_0_alias, 0, 64
	.other		__nv_reservedSMEM_offset_0_alias,@"STO_CUDA_RESERVED_SHARED STV_DEFAULT"
__nv_reservedSMEM_offset_0_alias:
	.zero		0
	.zero		64


//--------------------- .nv.constant0._Z12kernel_juliaPh --------------------------
	.section	.nv.constant0._Z12kernel_juliaPh,"a",@progbits
	.sectionflags	@""
	.align	4
.nv.constant0._Z12kernel_juliaPh:
	.zero		904


//--------------------- SYMBOLS --------------------------

	.type		.nv.reservedSmem.offset0,@object
	.size		.nv.reservedSmem.offset0,0x4
